	.headerflags	@"EF_CUDA_TEXMODE_UNIFIED EF_CUDA_64BIT_ADDRESS EF_CUDA_ACCELERATORS EF_CUDA_SM90 EF_CUDA_VIRTUAL_SM(EF_CUDA_SM90)"
	.elftype	@"ET_EXEC"


//--------------------- .nv.info                  --------------------------
	.section	.nv.info,"",@"SHT_CUDA_INFO"
	.align	4


	//----- nvinfo : EIATTR_REGCOUNT
	.align		4
        /*0000*/ 	.byte	0x04, 0x2f
        /*0002*/ 	.short	(.L_3 - .L_2)
	.align		4
.L_2:
        /*0004*/ 	.word	index@(triton_poi_fused__native_batch_norm_legit_no_training_relu_134)
        /*0008*/ 	.word	0x00000016


	//----- nvinfo : EIATTR_MIN_STACK_SIZE
	.align		4
.L_3:
        /*000c*/ 	.byte	0x04, 0x12
        /*000e*/ 	.short	(.L_5 - .L_4)
	.align		4
.L_4:
        /*0010*/ 	.word	index@(triton_poi_fused__native_batch_norm_legit_no_training_relu_134)
        /*0014*/ 	.word	0x00000000


	//----- nvinfo : EIATTR_FRAME_SIZE
	.align		4
.L_5:
        /*0018*/ 	.byte	0x04, 0x11
        /*001a*/ 	.short	(.L_7 - .L_6)
	.align		4
.L_6:
        /*001c*/ 	.word	index@(triton_poi_fused__native_batch_norm_legit_no_training_relu_134)
        /*0020*/ 	.word	0x00000000


	//----- nvinfo : EIATTR_MIN_STACK_SIZE
	.align		4
.L_7:
        /*0024*/ 	.byte	0x04, 0x12
        /*0026*/ 	.short	(.L_9 - .L_8)
	.align		4
.L_8:
        /*0028*/ 	.word	index@(triton_poi_fused__native_batch_norm_legit_no_training_relu_134)
        /*002c*/ 	.word	0x00000000
.L_9:


//--------------------- .nv.info.triton_poi_fused__native_batch_norm_legit_no_training_relu_134 --------------------------
	.section	.nv.info.triton_poi_fused__native_batch_norm_legit_no_training_relu_134,"",@"SHT_CUDA_INFO"
	.sectionflags	@""
	.align	4


	//----- nvinfo : EIATTR_CUDA_API_VERSION
	.align		4
        /*0000*/ 	.byte	0x04, 0x37
        /*0002*/ 	.short	(.L_11 - .L_10)
.L_10:
        /*0004*/ 	.word	0x0000007c


	//----- nvinfo : EIATTR_KPARAM_INFO
	.align		4
.L_11:
        /*0008*/ 	.byte	0x04, 0x17
        /*000a*/ 	.short	(.L_13 - .L_12)
.L_12:
        /*000c*/ 	.word	0x00000000
        /*0010*/ 	.short	0x0006
        /*0012*/ 	.short	0x0030
        /*0014*/ 	.byte	0x00, 0xf0, 0x11, 0x00


	//----- nvinfo : EIATTR_KPARAM_INFO
	.align		4
.L_13:
        /*0018*/ 	.byte	0x04, 0x17
        /*001a*/ 	.short	(.L_15 - .L_14)
.L_14:
        /*001c*/ 	.word	0x00000000
        /*0020*/ 	.short	0x0005
        /*0022*/ 	.short	0x0028
        /*0024*/ 	.byte	0x00, 0xf4, 0x21, 0x00


	//----- nvinfo : EIATTR_KPARAM_INFO
	.align		4
.L_15:
        /*0028*/ 	.byte	0x04, 0x17
        /*002a*/ 	.short	(.L_17 - .L_16)
.L_16:
        /*002c*/ 	.word	0x00000000
        /*0030*/ 	.short	0x0004
        /*0032*/ 	.short	0x0020
        /*0034*/ 	.byte	0x00, 0xf4, 0x21, 0x00


	//----- nvinfo : EIATTR_KPARAM_INFO
	.align		4
.L_17:
        /*0038*/ 	.byte	0x04, 0x17
        /*003a*/ 	.short	(.L_19 - .L_18)
.L_18:
        /*003c*/ 	.word	0x00000000
        /*0040*/ 	.short	0x0003
        /*0042*/ 	.short	0x0018
        /*0044*/ 	.byte	0x00, 0xf4, 0x21, 0x00


	//----- nvinfo : EIATTR_KPARAM_INFO
	.align		4
.L_19:
        /*0048*/ 	.byte	0x04, 0x17
        /*004a*/ 	.short	(.L_21 - .L_20)
.L_20:
        /*004c*/ 	.word	0x00000000
        /*0050*/ 	.short	0x0002
        /*0052*/ 	.short	0x0010
        /*0054*/ 	.byte	0x00, 0xf4, 0x21, 0x00


	//----- nvinfo : EIATTR_KPARAM_INFO
	.align		4
.L_21:
        /*0058*/ 	.byte	0x04, 0x17
        /*005a*/ 	.short	(.L_23 - .L_22)
.L_22:
        /*005c*/ 	.word	0x00000000
        /*0060*/ 	.short	0x0001
        /*0062*/ 	.short	0x0008
        /*0064*/ 	.byte	0x00, 0xf4, 0x21, 0x00


	//----- nvinfo : EIATTR_KPARAM_INFO
	.align		4
.L_23:
        /*0068*/ 	.byte	0x04, 0x17
        /*006a*/ 	.short	(.L_25 - .L_24)
.L_24:
        /*006c*/ 	.word	0x00000000
        /*0070*/ 	.short	0x0000
        /*0072*/ 	.short	0x0000
        /*0074*/ 	.byte	0x00, 0xf4, 0x21, 0x00


	//----- nvinfo : EIATTR_SPARSE_MMA_MASK
	.align		4
.L_25:
        /*0078*/ 	.byte	0x03, 0x50
        /*007a*/ 	.short	0x0000


	//----- nvinfo : EIATTR_MAXREG_COUNT
	.align		4
        /*007c*/ 	.byte	0x03, 0x1b
        /*007e*/ 	.short	0x00ff


	//----- nvinfo : EIATTR_EXIT_INSTR_OFFSETS
	.align		4
        /*0080*/ 	.byte	0x04, 0x1c
        /*0082*/ 	.short	(.L_27 - .L_26)


	//   ....[0]....
.L_26:
        /*0084*/ 	.word	0x000004a0


	//   ....[1]....
        /*0088*/ 	.word	0x000004c0


	//----- nvinfo : EIATTR_REQNTID
	.align		4
.L_27:
        /*008c*/ 	.byte	0x04, 0x10
        /*008e*/ 	.short	(.L_29 - .L_28)
.L_28:
        /*0090*/ 	.word	0x00000080
        /*0094*/ 	.word	0x00000001
        /*0098*/ 	.word	0x00000001


	//----- nvinfo : EIATTR_CBANK_PARAM_SIZE
	.align		4
.L_29:
        /*009c*/ 	.byte	0x03, 0x19
        /*009e*/ 	.short	0x0034


	//----- nvinfo : EIATTR_PARAM_CBANK
	.align		4
        /*00a0*/ 	.byte	0x04, 0x0a
        /*00a2*/ 	.short	(.L_31 - .L_30)
	.align		4
.L_30:
        /*00a4*/ 	.word	index@(.nv.constant0.triton_poi_fused__native_batch_norm_legit_no_training_relu_134)
        /*00a8*/ 	.short	0x0210
        /*00aa*/ 	.short	0x0034


	//----- nvinfo : EIATTR_SW_WAR
	.align		4
.L_31:
        /*00ac*/ 	.byte	0x04, 0x36
        /*00ae*/ 	.short	(.L_33 - .L_32)
.L_32:
        /*00b0*/ 	.word	0x00000008
.L_33:


//--------------------- .nv.callgraph             --------------------------
	.section	.nv.callgraph,"",@"SHT_CUDA_CALLGRAPH"
	.align	4
	.sectionentsize	8
	.align		4
        /*0000*/ 	.word	0x00000000
	.align		4
        /*0004*/ 	.word	0xffffffff
	.align		4
        /*0008*/ 	.word	0x00000000
	.align		4
        /*000c*/ 	.word	0xfffffffe
	.align		4
        /*0010*/ 	.word	0x00000000
	.align		4
        /*0014*/ 	.word	0xfffffffd
	.align		4
        /*0018*/ 	.word	0x00000000
	.align		4
        /*001c*/ 	.word	0xfffffffc


//--------------------- .nv.constant4             --------------------------
	.section	.nv.constant4,"a",@progbits
	.align	8
	.align		8
.nv.constant4:
        /*0000*/ 	.dword	_$_str
	.align		8
        /*0008*/ 	.dword	_$_str_$_2


//--------------------- .text.triton_poi_fused__native_batch_norm_legit_no_training_relu_134 --------------------------
	.section	.text.triton_poi_fused__native_batch_norm_legit_no_training_relu_134,"ax",@progbits
	.align	128
        .global         triton_poi_fused__native_batch_norm_legit_no_training_relu_134
        .type           triton_poi_fused__native_batch_norm_legit_no_training_relu_134,@function
        .size           triton_poi_fused__native_batch_norm_legit_no_training_relu_134,(.L_x_1 - triton_poi_fused__native_batch_norm_legit_no_training_relu_134)
        .other          triton_poi_fused__native_batch_norm_legit_no_training_relu_134,@"STO_CUDA_ENTRY STV_DEFAULT"
triton_poi_fused__native_batch_norm_legit_no_training_relu_134:
.text.triton_poi_fused__native_batch_norm_legit_no_training_relu_134:
[----:B------:R-:W0:Y:S01]  /*0000*/  LDC R1, c[0x0][0x28] ;  /* 0x00000a00ff017b82 */ /* 0x000e220000000800 */
[----:B------:R-:W1:Y:S01]  /*0010*/  S2R R0, SR_TID.X ;  /* 0x0000000000007919 */ /* 0x000e620000002100 */
[----:B------:R-:W-:-:S06]  /*0020*/  HFMA2.MMA R2, -RZ, RZ, 0, 0 ;  /* 0x00000000ff027435 */ /* 0x000fcc00000001ff */
[----:B------:R-:W2:Y:S01]  /*0030*/  LDC.64 R8, c[0x0][0x220] ;  /* 0x00008800ff087b82 */ /* 0x000ea20000000a00 */
[----:B------:R-:W-:Y:S01]  /*0040*/  ULDC.64 UR4, c[0x0][0x208] ;  /* 0x0000820000047ab9 */ /* 0x000fe20000000a00 */
[----:B------:R-:W3:Y:S06]  /*0050*/  S2R R5, SR_CTAID.X ;  /* 0x0000000000057919 */ /* 0x000eec0000002500 */
[----:B------:R-:W4:Y:S08]  /*0060*/  LDC.64 R14, c[0x0][0x218] ;  /* 0x00008600ff0e7b82 */ /* 0x000f300000000a00 */
[----:B------:R-:W5:Y:S08]  /*0070*/  LDC.64 R12, c[0x0][0x210] ;  /* 0x00008400ff0c7b82 */ /* 0x000f700000000a00 */
[----:B------:R-:W4:Y:S01]  /*0080*/  LDC.64 R16, c[0x0][0x228] ;  /* 0x00008a00ff107b82 */ /* 0x000f220000000a00 */
[----:B-1----:R-:W-:-:S07]  /*0090*/  SHF.L.U32 R0, R0, 0x1, RZ ;  /* 0x0000000100007819 */ /* 0x002fce00000006ff */
[----:B------:R-:W1:Y:S01]  /*00a0*/  LDC.64 R18, c[0x0][0x230] ;  /* 0x00008c00ff127b82 */ /* 0x000e620000000a00 */
[----:B---3--:R-:W-:Y:S02]  /*00b0*/  SHF.R.S32.HI R3, RZ, 0x17, R5 ;  /* 0x00000017ff037819 */ /* 0x008fe40000011405 */
[----:B------:R-:W-:Y:S02]  /*00c0*/  LOP3.LUT R0, R0, 0xfe, RZ, 0xc0, !PT ;  /* 0x000000fe00007812 */ /* 0x000fe400078ec0ff */
[----:B------:R-:W-:Y:S02]  /*00d0*/  SGXT R3, R3, 0x1 ;  /* 0x000000010303781a */ /* 0x000fe40000000200 */
[----:B------:R-:W-:-:S04]  /*00e0*/  LEA R0, R5, R0, 0x8 ;  /* 0x0000000005007211 */ /* 0x000fc800078e40ff */
[----:B------:R-:W-:Y:S02]  /*00f0*/  LEA.HI R3, R3, R0, RZ, 0x2 ;  /* 0x0000000003037211 */ /* 0x000fe400078f10ff */
[----:B------:R-:W-:Y:S02]  /*0100*/  ISETP.GE.AND P0, PT, R0, 0x5c00, PT ;  /* 0x00005c000000780c */ /* 0x000fe40003f06270 */
[----:B------:R-:W-:-:S05]  /*0110*/  SHF.R.S32.HI R3, RZ, 0x2, R3 ;  /* 0x00000002ff037819 */ /* 0x000fca0000011403 */
[----:B------:R-:W-:-:S05]  /*0120*/  IMAD.HI R2, R3, -0x4de9bd37, R2 ;  /* 0xb21642c903027827 */ /* 0x000fca00078e0202 */
[----:B------:R-:W-:-:S04]  /*0130*/  SHF.R.U32.HI R5, RZ, 0x1f, R2 ;  /* 0x0000001fff057819 */ /* 0x000fc80000011602 */
[----:B------:R-:W-:-:S05]  /*0140*/  LEA.HI.SX32 R5, R2, R5, 0x16 ;  /* 0x0000000502057211 */ /* 0x000fca00078fb2ff */
[----:B------:R-:W-:Y:S01]  /*0150*/  IMAD R11, R5, -0x5c0, R3 ;  /* 0xfffffa40050b7824 */ /* 0x000fe200078e0203 */
[----:B------:R-:W-:-:S03]  /*0160*/  CS2R R4, SRZ ;  /* 0x0000000000047805 */ /* 0x000fc6000001ff00 */
[----:B--2---:R-:W-:-:S05]  /*0170*/  IMAD.WIDE R8, R11, 0x4, R8 ;  /* 0x000000040b087825 */ /* 0x004fca00078e0208 */
[----:B------:R-:W2:Y:S04]  /*0180*/  @!P0 LDG.E.EL R4, desc[UR4][R8.64] ;  /* 0x0000000408048981 */ /* 0x000ea8000c2e1900 */
[----:B------:R3:W2:Y:S01]  /*0190*/  @!P0 LDG.E.EL R5, desc[UR4][R8.64] ;  /* 0x0000000408058981 */ /* 0x0006a2000c2e1900 */
[----:B------:R-:W-:Y:S02]  /*01a0*/  CS2R R6, SRZ ;  /* 0x0000000000067805 */ /* 0x000fe4000001ff00 */
[----:B------:R-:W-:Y:S01]  /*01b0*/  CS2R R2, SRZ ;  /* 0x0000000000027805 */ /* 0x000fe2000001ff00 */
[----:B----4-:R-:W-:-:S04]  /*01c0*/  IMAD.WIDE R14, R11, 0x4, R14 ;  /* 0x000000040b0e7825 */ /* 0x010fc800078e020e */
[----:B-----5:R-:W-:Y:S01]  /*01d0*/  IMAD.WIDE R12, R0, 0x4, R12 ;  /* 0x00000004000c7825 */ /* 0x020fe200078e020c */
[----:B------:R-:W4:Y:S01]  /*01e0*/  @!P0 LDG.E.EL R7, desc[UR4][R14.64] ;  /* 0x000000040e078981 */ /* 0x000f22000c2e1900 */
[----:B---3--:R-:W-:Y:S02]  /*01f0*/  CS2R R8, SRZ ;  /* 0x0000000000087805 */ /* 0x008fe4000001ff00 */
[C---:B0-----:R-:W-:Y:S01]  /*0200*/  IMAD.WIDE R16, R11.reuse, 0x4, R16 ;  /* 0x000000040b107825 */ /* 0x041fe200078e0210 */
[----:B------:R0:W3:Y:S03]  /*0210*/  @!P0 LDG.E.EL R6, desc[UR4][R14.64] ;  /* 0x000000040e068981 */ /* 0x0000e6000c2e1900 */
[----:B-1----:R-:W-:Y:S01]  /*0220*/  IMAD.WIDE R18, R11, 0x4, R18 ;  /* 0x000000040b127825 */ /* 0x002fe200078e0212 */
[----:B------:R1:W4:Y:S01]  /*0230*/  @!P0 LDG.E.64 R2, desc[UR4][R12.64] ;  /* 0x000000040c028981 */ /* 0x000322000c1e1b00 */
[----:B------:R-:W-:-:S03]  /*0240*/  CS2R R10, SRZ ;  /* 0x00000000000a7805 */ /* 0x000fc6000001ff00 */
[----:B------:R-:W5:Y:S04]  /*0250*/  @!P0 LDG.E.EL R9, desc[UR4][R18.64] ;  /* 0x0000000412098981 */ /* 0x000f68000c2e1900 */
[----:B------:R-:W5:Y:S04]  /*0260*/  @!P0 LDG.E.EL R10, desc[UR4][R16.64] ;  /* 0x00000004100a8981 */ /* 0x000f68000c2e1900 */
[----:B------:R-:W3:Y:S04]  /*0270*/  @!P0 LDG.E.EL R11, desc[UR4][R16.64] ;  /* 0x00000004100b8981 */ /* 0x000ee8000c2e1900 */
[----:B------:R-:W3:Y:S01]  /*0280*/  @!P0 LDG.E.EL R8, desc[UR4][R18.64] ;  /* 0x0000000412088981 */ /* 0x000ee2000c2e1900 */
[----:B0-----:R-:W-:Y:S01]  /*0290*/  MOV R14, 0x3e800000 ;  /* 0x3e800000000e7802 */ /* 0x001fe20000000f00 */
[----:B--2---:R-:W-:Y:S01]  /*02a0*/  FADD R4, R4, 9.9999997473787516356e-06 ;  /* 0x3727c5ac04047421 */ /* 0x004fe20000000000 */
[----:B------:R-:W-:-:S03]  /*02b0*/  FADD R5, R5, 9.9999997473787516356e-06 ;  /* 0x3727c5ac05057421 */ /* 0x000fc60000000000 */
[----:B-1----:R-:W0:Y:S08]  /*02c0*/  MUFU.SQRT R12, R4 ;  /* 0x00000004000c7308 */ /* 0x002e300000002000 */
[----:B------:R1:W2:Y:S01]  /*02d0*/  MUFU.SQRT R13, R5 ;  /* 0x00000005000d7308 */ /* 0x0002a20000002000 */
[C---:B0-----:R-:W-:Y:S02]  /*02e0*/  FSETP.GT.AND P1, PT, R12.reuse, 8.50705917302346158658e+37, PT ;  /* 0x7e8000000c00780b */ /* 0x041fe40003f24000 */
[----:B------:R-:W-:Y:S01]  /*02f0*/  FSETP.GEU.AND P3, PT, R12, 1.175494350822287508e-38, PT ;  /* 0x008000000c00780b */ /* 0x000fe20003f6e000 */
[----:B-1----:R-:W0:Y:S01]  /*0300*/  LDC.64 R4, c[0x0][0x238] ;  /* 0x00008e00ff047b82 */ /* 0x002e220000000a00 */
[----:B--2---:R-:W-:-:S02]  /*0310*/  FSETP.GT.AND P2, PT, R13, 8.50705917302346158658e+37, PT ;  /* 0x7e8000000d00780b */ /* 0x004fc40003f44000 */
[----:B------:R-:W-:-:S07]  /*0320*/  FSETP.GEU.AND P4, PT, R13, 1.175494350822287508e-38, PT ;  /* 0x008000000d00780b */ /* 0x000fce0003f8e000 */
[----:B------:R-:W-:-:S04]  /*0330*/  @P1 FMUL R12, R12, 0.25 ;  /* 0x3e8000000c0c1820 */ /* 0x000fc80000400000 */
[----:B------:R-:W-:Y:S01]  /*0340*/  @!P3 FMUL R12, R12, 16777216 ;  /* 0x4b8000000c0cb820 */ /* 0x000fe20000400000 */
[----:B------:R-:W-:-:S04]  /*0350*/  @P2 FMUL R13, R13, 0.25 ;  /* 0x3e8000000d0d2820 */ /* 0x000fc80000400000 */
[----:B------:R-:W-:Y:S01]  /*0360*/  @!P4 FMUL R13, R13, 16777216 ;  /* 0x4b8000000d0dc820 */ /* 0x000fe20000400000 */
[----:B------:R-:W1:Y:S01]  /*0370*/  MUFU.RCP R12, R12 ;  /* 0x0000000c000c7308 */ /* 0x000e620000001000 */
[----:B------:R-:W-:-:S07]  /*0380*/  FSEL R15, R14, 1, P1 ;  /* 0x3f8000000e0f7808 */ /* 0x000fce0000800000 */
[----:B------:R-:W2:Y:S01]  /*0390*/  MUFU.RCP R13, R13 ;  /* 0x0000000d000d7308 */ /* 0x000ea20000001000 */
[----:B------:R-:W-:Y:S01]  /*03a0*/  FSEL R14, R14, 1, P2 ;  /* 0x3f8000000e0e7808 */ /* 0x000fe20001000000 */
[----:B------:R-:W-:-:S04]  /*03b0*/  @!P3 FMUL R15, R15, 16777216 ;  /* 0x4b8000000f0fb820 */ /* 0x000fc80000400000 */
[----:B------:R-:W-:Y:S01]  /*03c0*/  @!P4 FMUL R14, R14, 16777216 ;  /* 0x4b8000000e0ec820 */ /* 0x000fe20000400000 */
[----:B----4-:R-:W-:Y:S01]  /*03d0*/  FADD R2, -R7, R2 ;  /* 0x0000000207027221 */ /* 0x010fe20000000100 */
[----:B---3--:R-:W-:Y:S01]  /*03e0*/  FADD R3, -R6, R3 ;  /* 0x0000000306037221 */ /* 0x008fe20000000100 */
[----:B-1----:R-:W-:Y:S01]  /*03f0*/  FMUL R15, R12, R15 ;  /* 0x0000000f0c0f7220 */ /* 0x002fe20000400000 */
[----:B--2---:R-:W-:-:S03]  /*0400*/  FMUL R14, R13, R14 ;  /* 0x0000000e0d0e7220 */ /* 0x004fc60000400000 */
[----:B------:R-:W-:Y:S01]  /*0410*/  FMUL R2, R2, R15 ;  /* 0x0000000f02027220 */ /* 0x000fe20000400000 */
[----:B------:R-:W-:-:S03]  /*0420*/  FMUL R3, R3, R14 ;  /* 0x0000000e03037220 */ /* 0x000fc60000400000 */
[----:B-----5:R-:W-:Y:S01]  /*0430*/  FFMA R2, R2, R10, R9 ;  /* 0x0000000a02027223 */ /* 0x020fe20000000009 */
[----:B------:R-:W-:-:S04]  /*0440*/  FFMA R3, R3, R11, R8 ;  /* 0x0000000b03037223 */ /* 0x000fc80000000008 */
[----:B------:R-:W-:Y:S02]  /*0450*/  FSETP.GEU.AND P1, PT, R2, RZ, PT ;  /* 0x000000ff0200720b */ /* 0x000fe40003f2e000 */
[C---:B------:R-:W-:Y:S01]  /*0460*/  FSETP.GEU.AND P2, PT, R3.reuse, RZ, PT ;  /* 0x000000ff0300720b */ /* 0x040fe20003f4e000 */
[----:B0-----:R-:W-:Y:S01]  /*0470*/  IMAD.WIDE R4, R0, 0x4, R4 ;  /* 0x0000000400047825 */ /* 0x001fe200078e0204 */
[----:B------:R-:W-:Y:S02]  /*0480*/  FSEL R2, R2, RZ, P1 ;  /* 0x000000ff02027208 */ /* 0x000fe40000800000 */
[----:B------:R-:W-:Y:S01]  /*0490*/  FSEL R3, R3, RZ, P2 ;  /* 0x000000ff03037208 */ /* 0x000fe20001000000 */
[----:B------:R-:W-:Y:S08]  /*04a0*/  @P0 EXIT ;  /* 0x000000000000094d */ /* 0x000ff00003800000 */
[----:B------:R-:W-:Y:S01]  /*04b0*/  STG.E.64 desc[UR4][R4.64], R2 ;  /* 0x0000000204007986 */ /* 0x000fe2000c101b04 */
[----:B------:R-:W-:Y:S05]  /*04c0*/  EXIT ;  /* 0x000000000000794d */ /* 0x000fea0003800000 */
.L_x_0:
[----:B------:R-:W-:-:S00]  /*04d0*/  BRA `(.L_x_0) ;  /* 0xfffffffc00fc7947 */ /* 0x000fc0000383ffff */
[----:B------:R-:W-:-:S00]  /*04e0*/  NOP ;  /* 0x0000000000007918 */ /* 0x000fc00000000000 */
        /* <DEDUP_REMOVED lines=9> */
.L_x_1:


//--------------------- .nv.global.init           --------------------------
	.section	.nv.global.init,"aw",@progbits
.nv.global.init:
	.type		_$_str,@object
	.size		_$_str,(_$_str_$_2 - _$_str)
_$_str:
        /*0000*/ 	.byte	0x5f, 0x5f, 0x43, 0x55, 0x44, 0x41, 0x5f, 0x46, 0x54, 0x5a, 0x00
	.type		_$_str_$_2,@object
	.size		_$_str_$_2,(.L_1 - _$_str_$_2)
_$_str_$_2:
        /*000b*/ 	.byte	0x5f, 0x5f, 0x43, 0x55, 0x44, 0x41, 0x5f, 0x50, 0x52, 0x45, 0x43, 0x5f, 0x53, 0x51, 0x52, 0x54
        /*001b*/ 	.byte	0x00
.L_1:


//--------------------- .nv.constant0.triton_poi_fused__native_batch_norm_legit_no_training_relu_134 --------------------------
	.section	.nv.constant0.triton_poi_fused__native_batch_norm_legit_no_training_relu_134,"a",@progbits
	.sectionflags	@""
	.align	4
.nv.constant0.triton_poi_fused__native_batch_norm_legit_no_training_relu_134:
	.zero		580
